//
// Generated by NVIDIA NVVM Compiler
//
// Compiler Build ID: CL-36424714
// Cuda compilation tools, release 13.0, V13.0.88
// Based on NVVM 20.0.0
//

.version 9.0
.target sm_100
.address_size 64

	// .globl	_Z5copy_PdS_iii

.visible .entry _Z5copy_PdS_iii(
	.param .u64 .ptr .align 1 _Z5copy_PdS_iii_param_0,
	.param .u64 .ptr .align 1 _Z5copy_PdS_iii_param_1,
	.param .u32 _Z5copy_PdS_iii_param_2,
	.param .u32 _Z5copy_PdS_iii_param_3,
	.param .u32 _Z5copy_PdS_iii_param_4
)
{
	.reg .pred 	%p<4>;
	.reg .b32 	%r<14>;
	.reg .b64 	%rd<9>;
	.reg .b64 	%fd<2>;

	ld.param.u64 	%rd3, [_Z5copy_PdS_iii_param_0];
	ld.param.u64 	%rd4, [_Z5copy_PdS_iii_param_1];
	ld.param.u32 	%r7, [_Z5copy_PdS_iii_param_2];
	ld.param.u32 	%r8, [_Z5copy_PdS_iii_param_3];
	ld.param.u32 	%r9, [_Z5copy_PdS_iii_param_4];
	mov.u32 	%r10, %tid.x;
	mov.u32 	%r11, %ctaid.x;
	mov.u32 	%r1, %ntid.x;
	mad.lo.s32 	%r13, %r11, %r1, %r10;
	setp.ge.s32 	%p1, %r13, %r8;
	@%p1 bra 	$L__BB0_5;
	mov.u32 	%r12, %nctaid.x;
	mul.lo.s32 	%r3, %r12, %r1;
	cvta.to.global.u64 	%rd1, %rd3;
	cvta.to.global.u64 	%rd2, %rd4;
$L__BB0_2:
	add.s32 	%r5, %r13, %r9;
	setp.ge.s32 	%p2, %r5, %r7;
	@%p2 bra 	$L__BB0_4;
	mul.wide.s32 	%rd5, %r5, 8;
	add.s64 	%rd6, %rd1, %rd5;
	ld.global.f64 	%fd1, [%rd6];
	mul.wide.s32 	%rd7, %r13, 8;
	add.s64 	%rd8, %rd2, %rd7;
	st.global.f64 	[%rd8], %fd1;
$L__BB0_4:
	add.s32 	%r13, %r13, %r3;
	setp.lt.s32 	%p3, %r13, %r8;
	@%p3 bra 	$L__BB0_2;
$L__BB0_5:
	ret;

}


// ===== COMPILED SASS (sm_100) =====

	.target	sm_100

	.elftype	@"ET_EXEC"


//--------------------- .note.nv.tkinfo           --------------------------
	.section	.note.nv.tkinfo,"",@"SHT_NOTE"
	.sectionflags	@"SHF_NOTE_NV_TKINFO"
	.tkinfo
        /*0018*/ 	.word	0x00000002
        /*0030*/ 	.string	""
        /*0030*/ 	.string	"ptxas"
        /*0030*/ 	.string	"Cuda compilation tools, release 13.0, V13.0.88"
        /*0030*/ 	.string	"Build cuda_13.0.r13.0/compiler.36424714_0"
        /*0030*/ 	.string	"-arch sm_100 -m 64 "



//--------------------- .note.nv.cuinfo           --------------------------
	.section	.note.nv.cuinfo,"",@"SHT_NOTE"
	.sectionflags	@"SHF_NOTE_NV_CUINFO"
        /*0018*/ 	.short	0x0002
        /*001a*/ 	.short	0x0064
        /*001c*/ 	.short	0x0082
	.zero		2


//--------------------- .nv.info                  --------------------------
	.section	.nv.info,"",@"SHT_CUDA_INFO"
	.align	4


	//----- nvinfo : EIATTR_REGCOUNT
	.align		4
        /*0000*/ 	.byte	0x04, 0x2f
        /*0002*/ 	.short	(.L_1 - .L_0)
	.align		4
.L_0:
        /*0004*/ 	.word	index@(_Z5copy_PdS_iii)
        /*0008*/ 	.word	0x0000000e


	//----- nvinfo : EIATTR_FRAME_SIZE
	.align		4
.L_1:
        /*000c*/ 	.byte	0x04, 0x11
        /*000e*/ 	.short	(.L_3 - .L_2)
	.align		4
.L_2:
        /*0010*/ 	.word	index@(_Z5copy_PdS_iii)
        /*0014*/ 	.word	0x00000000


	//----- nvinfo : EIATTR_MIN_STACK_SIZE
	.align		4
.L_3:
        /*0018*/ 	.byte	0x04, 0x12
        /*001a*/ 	.short	(.L_5 - .L_4)
	.align		4
.L_4:
        /*001c*/ 	.word	index@(_Z5copy_PdS_iii)
        /*0020*/ 	.word	0x00000000
.L_5:


//--------------------- .nv.compat                --------------------------
	.section	.nv.compat,"",@"SHT_CUDA_COMPAT_INFO"
	.align	4
        /*0000*/ 	.byte	0x02, 0x09, 0x00, 0x00, 0x02, 0x02, 0x01, 0x00, 0x02, 0x05, 0x05, 0x00, 0x03, 0x07, 0x01, 0x01
        /*0010*/ 	.byte	0x02, 0x03, 0x00, 0x00, 0x02, 0x06, 0x01, 0x00, 0x04, 0x0b, 0x08, 0x00, 0x09, 0x00, 0x00, 0x00
        /*0020*/ 	.byte	0x00, 0x00, 0x00, 0x00


//--------------------- .nv.info._Z5copy_PdS_iii  --------------------------
	.section	.nv.info._Z5copy_PdS_iii,"",@"SHT_CUDA_INFO"
	.sectionflags	@""
	.align	4


	//----- nvinfo : EIATTR_CUDA_API_VERSION
	.align		4
        /*0000*/ 	.byte	0x04, 0x37
        /*0002*/ 	.short	(.L_7 - .L_6)
.L_6:
        /*0004*/ 	.word	0x00000082


	//----- nvinfo : EIATTR_KPARAM_INFO
	.align		4
.L_7:
        /*0008*/ 	.byte	0x04, 0x17
        /*000a*/ 	.short	(.L_9 - .L_8)
.L_8:
        /*000c*/ 	.word	0x00000000
        /*0010*/ 	.short	0x0004
        /*0012*/ 	.short	0x0018
        /*0014*/ 	.byte	0x00, 0xf0, 0x11, 0x00


	//----- nvinfo : EIATTR_KPARAM_INFO
	.align		4
.L_9:
        /*0018*/ 	.byte	0x04, 0x17
        /*001a*/ 	.short	(.L_11 - .L_10)
.L_10:
        /*001c*/ 	.word	0x00000000
        /*0020*/ 	.short	0x0003
        /*0022*/ 	.short	0x0014
        /*0024*/ 	.byte	0x00, 0xf0, 0x11, 0x00


	//----- nvinfo : EIATTR_KPARAM_INFO
	.align		4
.L_11:
        /*0028*/ 	.byte	0x04, 0x17
        /*002a*/ 	.short	(.L_13 - .L_12)
.L_12:
        /*002c*/ 	.word	0x00000000
        /*0030*/ 	.short	0x0002
        /*0032*/ 	.short	0x0010
        /*0034*/ 	.byte	0x00, 0xf0, 0x11, 0x00


	//----- nvinfo : EIATTR_KPARAM_INFO
	.align		4
.L_13:
        /*0038*/ 	.byte	0x04, 0x17
        /*003a*/ 	.short	(.L_15 - .L_14)
.L_14:
        /*003c*/ 	.word	0x00000000
        /*0040*/ 	.short	0x0001
        /*0042*/ 	.short	0x0008
        /*0044*/ 	.byte	0x00, 0xf5, 0x21, 0x00


	//----- nvinfo : EIATTR_KPARAM_INFO
	.align		4
.L_15:
        /*0048*/ 	.byte	0x04, 0x17
        /*004a*/ 	.short	(.L_17 - .L_16)
.L_16:
        /*004c*/ 	.word	0x00000000
        /*0050*/ 	.short	0x0000
        /*0052*/ 	.short	0x0000
        /*0054*/ 	.byte	0x00, 0xf5, 0x21, 0x00


	//----- nvinfo : EIATTR_SPARSE_MMA_MASK
	.align		4
.L_17:
        /*0058*/ 	.byte	0x03, 0x50
        /*005a*/ 	.short	0x0000


	//----- nvinfo : EIATTR_MAXREG_COUNT
	.align		4
        /*005c*/ 	.byte	0x03, 0x1b
        /*005e*/ 	.short	0x00ff


	//----- nvinfo : EIATTR_MERCURY_ISA_VERSION
	.align		4
        /*0060*/ 	.byte	0x03, 0x5f
        /*0062*/ 	.short	0x0101


	//----- nvinfo : EIATTR_VRC_CTA_INIT_COUNT
	.align		4
        /*0064*/ 	.byte	0x02, 0x4a
	.zero		1
	.zero		1


	//----- nvinfo : EIATTR_EXIT_INSTR_OFFSETS
	.align		4
        /*0068*/ 	.byte	0x04, 0x1c
        /*006a*/ 	.short	(.L_19 - .L_18)


	//   ....[0]....
.L_18:
        /*006c*/ 	.word	0x00000070


	//   ....[1]....
        /*0070*/ 	.word	0x000001c0


	//----- nvinfo : EIATTR_CRS_STACK_SIZE
	.align		4
.L_19:
        /*0074*/ 	.byte	0x04, 0x1e
        /*0076*/ 	.short	(.L_21 - .L_20)
.L_20:
        /*0078*/ 	.word	0x00000000


	//----- nvinfo : EIATTR_CBANK_PARAM_SIZE
	.align		4
.L_21:
        /*007c*/ 	.byte	0x03, 0x19
        /*007e*/ 	.short	0x001c


	//----- nvinfo : EIATTR_PARAM_CBANK
	.align		4
        /*0080*/ 	.byte	0x04, 0x0a
        /*0082*/ 	.short	(.L_23 - .L_22)
	.align		4
.L_22:
        /*0084*/ 	.word	index@(.nv.constant0._Z5copy_PdS_iii)
        /*0088*/ 	.short	0x0380
        /*008a*/ 	.short	0x001c


	//----- nvinfo : EIATTR_SW_WAR
	.align		4
.L_23:
        /*008c*/ 	.byte	0x04, 0x36
        /*008e*/ 	.short	(.L_25 - .L_24)
.L_24:
        /*0090*/ 	.word	0x00000008
.L_25:


//--------------------- .nv.callgraph             --------------------------
	.section	.nv.callgraph,"",@"SHT_CUDA_CALLGRAPH"
	.align	4
	.sectionentsize	8
	.align		4
        /*0000*/ 	.word	0x00000000
	.align		4
        /*0004*/ 	.word	0xffffffff
	.align		4
        /*0008*/ 	.word	0x00000000
	.align		4
        /*000c*/ 	.word	0xfffffffe
	.align		4
        /*0010*/ 	.word	0x00000000
	.align		4
        /*0014*/ 	.word	0xfffffffd
	.align		4
        /*0018*/ 	.word	0x00000000
	.align		4
        /*001c*/ 	.word	0xfffffffc


//--------------------- .text._Z5copy_PdS_iii     --------------------------
	.section	.text._Z5copy_PdS_iii,"ax",@progbits
	.align	128
        .global         _Z5copy_PdS_iii
        .type           _Z5copy_PdS_iii,@function
        .size           _Z5copy_PdS_iii,(.L_x_4 - _Z5copy_PdS_iii)
        .other          _Z5copy_PdS_iii,@"STO_CUDA_ENTRY STV_DEFAULT"
_Z5copy_PdS_iii:
.text._Z5copy_PdS_iii:
[----:B------:R-:W-:Y:S01]  /*0000*/  LDC R1, c[0x0][0x37c] ;  /* 0x0000df00ff017b82 */ /* 0x000fe20000000800 */
[----:B------:R-:W0:Y:S07]  /*0010*/  S2R R0, SR_TID.X ;  /* 0x0000000000007919 */ /* 0x000e2e0000002100 */
[----:B------:R-:W0:Y:S01]  /*0020*/  S2UR UR4, SR_CTAID.X ;  /* 0x00000000000479c3 */ /* 0x000e220000002500 */
[----:B------:R-:W1:Y:S07]  /*0030*/  LDCU UR5, c[0x0][0x394] ;  /* 0x00007280ff0577ac */ /* 0x000e6e0008000800 */
[----:B------:R-:W0:Y:S02]  /*0040*/  LDC R11, c[0x0][0x360] ;  /* 0x0000d800ff0b7b82 */ /* 0x000e240000000800 */
[----:B0-----:R-:W-:-:S05]  /*0050*/  IMAD R0, R11, UR4, R0 ;  /* 0x000000040b007c24 */ /* 0x001fca000f8e0200 */
[----:B-1----:R-:W-:-:S13]  /*0060*/  ISETP.GE.AND P0, PT, R0, UR5, PT ;  /* 0x0000000500007c0c */ /* 0x002fda000bf06270 */
[----:B------:R-:W-:Y:S05]  /*0070*/  @P0 EXIT ;  /* 0x000000000000094d */ /* 0x000fea0003800000 */
[----:B------:R-:W0:Y:S01]  /*0080*/  LDC.64 R6, c[0x0][0x380] ;  /* 0x0000e000ff067b82 */ /* 0x000e220000000a00 */
[----:B------:R-:W1:Y:S01]  /*0090*/  LDCU UR4, c[0x0][0x370] ;  /* 0x00006e00ff0477ac */ /* 0x000e620008000800 */
[----:B------:R-:W2:Y:S06]  /*00a0*/  LDCU.64 UR6, c[0x0][0x358] ;  /* 0x00006b00ff0677ac */ /* 0x000eac0008000a00 */
[----:B------:R-:W3:Y:S01]  /*00b0*/  LDC.64 R8, c[0x0][0x388] ;  /* 0x0000e200ff087b82 */ /* 0x000ee20000000a00 */
[----:B------:R-:W4:Y:S01]  /*00c0*/  LDCU UR5, c[0x0][0x398] ;  /* 0x00007300ff0577ac */ /* 0x000f220008000800 */
[----:B------:R-:W0:Y:S01]  /*00d0*/  LDCU UR8, c[0x0][0x390] ;  /* 0x00007200ff0877ac */ /* 0x000e220008000800 */
[----:B------:R-:W0:Y:S01]  /*00e0*/  LDCU UR9, c[0x0][0x394] ;  /* 0x00007280ff0977ac */ /* 0x000e220008000800 */
[----:B-1----:R-:W-:-:S07]  /*00f0*/  IMAD R11, R11, UR4, RZ ;  /* 0x000000040b0b7c24 */ /* 0x002fce000f8e02ff */
.L_x_2:
[----:B0---4-:R-:W-:Y:S01]  /*0100*/  IADD3 R3, PT, PT, R0, UR5, RZ ;  /* 0x0000000500037c10 */ /* 0x011fe2000fffe0ff */
[----:B------:R-:W-:Y:S03]  /*0110*/  BSSY.RECONVERGENT B0, `(.L_x_0) ;  /* 0x0000007000007945 */ /* 0x000fe60003800200 */
[----:B0-----:R-:W-:-:S13]  /*0120*/  ISETP.GE.AND P0, PT, R3, UR8, PT ;  /* 0x0000000803007c0c */ /* 0x001fda000bf06270 */
[----:B------:R-:W-:Y:S05]  /*0130*/  @P0 BRA `(.L_x_1) ;  /* 0x0000000000100947 */ /* 0x000fea0003800000 */
[----:B------:R-:W-:-:S06]  /*0140*/  IMAD.WIDE R2, R3, 0x8, R6 ;  /* 0x0000000803027825 */ /* 0x000fcc00078e0206 */
[----:B--2---:R-:W2:Y:S01]  /*0150*/  LDG.E.64 R2, desc[UR6][R2.64] ;  /* 0x0000000602027981 */ /* 0x004ea2000c1e1b00 */
[----:B---3--:R-:W-:-:S05]  /*0160*/  IMAD.WIDE R4, R0, 0x8, R8 ;  /* 0x0000000800047825 */ /* 0x008fca00078e0208 */
[----:B--2---:R0:W-:Y:S02]  /*0170*/  STG.E.64 desc[UR6][R4.64], R2 ;  /* 0x0000000204007986 */ /* 0x0041e4000c101b06 */
.L_x_1:
[----:B--2---:R-:W-:Y:S05]  /*0180*/  BSYNC.RECONVERGENT B0 ;  /* 0x0000000000007941 */ /* 0x004fea0003800200 */
.L_x_0:
[----:B------:R-:W-:-:S04]  /*0190*/  IADD3 R0, PT, PT, R11, R0, RZ ;  /* 0x000000000b007210 */ /* 0x000fc80007ffe0ff */
[----:B------:R-:W-:-:S13]  /*01a0*/  ISETP.GE.AND P0, PT, R0, UR9, PT ;  /* 0x0000000900007c0c */ /* 0x000fda000bf06270 */
[----:B------:R-:W-:Y:S05]  /*01b0*/  @!P0 BRA `(.L_x_2) ;  /* 0xfffffffc00d08947 */ /* 0x000fea000383ffff */
[----:B------:R-:W-:Y:S05]  /*01c0*/  EXIT ;  /* 0x000000000000794d */ /* 0x000fea0003800000 */
.L_x_3:
[----:B------:R-:W-:-:S00]  /*01d0*/  BRA `(.L_x_3) ;  /* 0xfffffffc00fc7947 */ /* 0x000fc0000383ffff */
[----:B------:R-:W-:-:S00]  /*01e0*/  NOP ;  /* 0x0000000000007918 */ /* 0x000fc00000000000 */
        /* <DEDUP_REMOVED lines=9> */
.L_x_4:


//--------------------- .nv.shared.reserved.0     --------------------------
	.section	.nv.shared.reserved.0,"aw",@nobits
	.weak		__nv_reservedSMEM_offset_0_alias
	.size		__nv_reservedSMEM_offset_0_alias, 0, 64
	.other		__nv_reservedSMEM_offset_0_alias,@"STO_CUDA_RESERVED_SHARED STV_DEFAULT"
__nv_reservedSMEM_offset_0_alias:
	.zero		0
	.zero		64


//--------------------- .nv.constant0._Z5copy_PdS_iii --------------------------
	.section	.nv.constant0._Z5copy_PdS_iii,"a",@progbits
	.sectionflags	@""
	.align	4
.nv.constant0._Z5copy_PdS_iii:
	.zero		924


//--------------------- SYMBOLS --------------------------

	.type		.nv.reservedSmem.offset0,@object
	.size		.nv.reservedSmem.offset0,0x4
